//
// Generated by NVIDIA NVVM Compiler
//
// Compiler Build ID: CL-36424714
// Cuda compilation tools, release 13.0, V13.0.88
// Based on NVVM 20.0.0
//

.version 9.0
.target sm_100
.address_size 64

	// .globl	_Z17rcp_stress_kernelPfi

.visible .entry _Z17rcp_stress_kernelPfi(
	.param .u64 .ptr .align 1 _Z17rcp_stress_kernelPfi_param_0,
	.param .u32 _Z17rcp_stress_kernelPfi_param_1
)
{
	.reg .pred 	%p<3>;
	.reg .b32 	%r<10>;
	.reg .b32 	%f<75>;
	.reg .b64 	%rd<5>;

	ld.param.u64 	%rd1, [_Z17rcp_stress_kernelPfi_param_0];
	ld.param.u32 	%r4, [_Z17rcp_stress_kernelPfi_param_1];
	mov.u32 	%r5, %ctaid.x;
	mov.u32 	%r6, %ntid.x;
	mov.u32 	%r7, %tid.x;
	mad.lo.s32 	%r1, %r5, %r6, %r7;
	setp.ge.s32 	%p1, %r1, %r4;
	@%p1 bra 	$L__BB0_4;
	cvt.rn.f32.s32 	%f25, %r1;
	mul.f32 	%f26, %f25, 0f3727C5AC;
	add.f32 	%f27, %f26, 0f00000000;
	add.f32 	%f74, %f27, 0f3FC00000;
	add.f32 	%f28, %f26, 0f3DCCCCCD;
	add.f32 	%f73, %f28, 0f3FC00000;
	add.f32 	%f29, %f26, 0f3E4CCCCD;
	add.f32 	%f72, %f29, 0f3FC00000;
	add.f32 	%f30, %f26, 0f3E99999A;
	add.f32 	%f71, %f30, 0f3FC00000;
	add.f32 	%f31, %f26, 0f3ECCCCCD;
	add.f32 	%f70, %f31, 0f3FC00000;
	add.f32 	%f32, %f26, 0f3F000000;
	add.f32 	%f69, %f32, 0f3FC00000;
	add.f32 	%f33, %f26, 0f3F19999A;
	add.f32 	%f68, %f33, 0f3FC00000;
	add.f32 	%f34, %f26, 0f3F333333;
	add.f32 	%f67, %f34, 0f3FC00000;
	mov.b32 	%r9, 0;
$L__BB0_2:
	rcp.rn.f32 	%f35, %f74;
	rcp.rn.f32 	%f36, %f73;
	rcp.rn.f32 	%f37, %f72;
	rcp.rn.f32 	%f38, %f71;
	rcp.rn.f32 	%f39, %f70;
	rcp.rn.f32 	%f40, %f69;
	rcp.rn.f32 	%f41, %f68;
	rcp.rn.f32 	%f42, %f67;
	rcp.rn.f32 	%f43, %f35;
	rcp.rn.f32 	%f44, %f36;
	rcp.rn.f32 	%f45, %f37;
	rcp.rn.f32 	%f46, %f38;
	rcp.rn.f32 	%f47, %f39;
	rcp.rn.f32 	%f48, %f40;
	rcp.rn.f32 	%f49, %f41;
	rcp.rn.f32 	%f50, %f42;
	rcp.rn.f32 	%f51, %f43;
	rcp.rn.f32 	%f52, %f44;
	rcp.rn.f32 	%f53, %f45;
	rcp.rn.f32 	%f54, %f46;
	rcp.rn.f32 	%f55, %f47;
	rcp.rn.f32 	%f56, %f48;
	rcp.rn.f32 	%f57, %f49;
	rcp.rn.f32 	%f58, %f50;
	rcp.rn.f32 	%f74, %f51;
	rcp.rn.f32 	%f73, %f52;
	rcp.rn.f32 	%f72, %f53;
	rcp.rn.f32 	%f71, %f54;
	rcp.rn.f32 	%f70, %f55;
	rcp.rn.f32 	%f69, %f56;
	rcp.rn.f32 	%f68, %f57;
	rcp.rn.f32 	%f67, %f58;
	add.s32 	%r9, %r9, 4;
	setp.ne.s32 	%p2, %r9, 1000;
	@%p2 bra 	$L__BB0_2;
	add.f32 	%f59, %f74, 0f00000000;
	add.f32 	%f60, %f59, %f73;
	add.f32 	%f61, %f60, %f72;
	add.f32 	%f62, %f61, %f71;
	add.f32 	%f63, %f62, %f70;
	add.f32 	%f64, %f63, %f69;
	add.f32 	%f65, %f64, %f68;
	add.f32 	%f66, %f65, %f67;
	cvta.to.global.u64 	%rd2, %rd1;
	mul.wide.s32 	%rd3, %r1, 4;
	add.s64 	%rd4, %rd2, %rd3;
	st.global.f32 	[%rd4], %f66;
$L__BB0_4:
	ret;

}


// ===== COMPILED SASS (sm_100) =====

	.target	sm_100

	.elftype	@"ET_EXEC"


//--------------------- .note.nv.tkinfo           --------------------------
	.section	.note.nv.tkinfo,"",@"SHT_NOTE"
	.sectionflags	@"SHF_NOTE_NV_TKINFO"
	.tkinfo
        /*0018*/ 	.word	0x00000002
        /*0030*/ 	.string	""
        /*0030*/ 	.string	"ptxas"
        /*0030*/ 	.string	"Cuda compilation tools, release 13.0, V13.0.88"
        /*0030*/ 	.string	"Build cuda_13.0.r13.0/compiler.36424714_0"
        /*0030*/ 	.string	"-arch sm_100 -m 64 "



//--------------------- .note.nv.cuinfo           --------------------------
	.section	.note.nv.cuinfo,"",@"SHT_NOTE"
	.sectionflags	@"SHF_NOTE_NV_CUINFO"
        /*0018*/ 	.short	0x0002
        /*001a*/ 	.short	0x0064
        /*001c*/ 	.short	0x0082
	.zero		2


//--------------------- .nv.info                  --------------------------
	.section	.nv.info,"",@"SHT_CUDA_INFO"
	.align	4


	//----- nvinfo : EIATTR_REGCOUNT
	.align		4
        /*0000*/ 	.byte	0x04, 0x2f
        /*0002*/ 	.short	(.L_1 - .L_0)
	.align		4
.L_0:
        /*0004*/ 	.word	index@(_Z17rcp_stress_kernelPfi)
        /*0008*/ 	.word	0x0000001b


	//----- nvinfo : EIATTR_FRAME_SIZE
	.align		4
.L_1:
        /*000c*/ 	.byte	0x04, 0x11
        /*000e*/ 	.short	(.L_3 - .L_2)
	.align		4
.L_2:
        /*0010*/ 	.word	index@($__internal_0_$__cuda_sm20_rcp_rn_f32_slowpath)
        /*0014*/ 	.word	0x00000000


	//----- nvinfo : EIATTR_FRAME_SIZE
	.align		4
.L_3:
        /*0018*/ 	.byte	0x04, 0x11
        /*001a*/ 	.short	(.L_5 - .L_4)
	.align		4
.L_4:
        /*001c*/ 	.word	index@(_Z17rcp_stress_kernelPfi)
        /*0020*/ 	.word	0x00000000


	//----- nvinfo : EIATTR_MIN_STACK_SIZE
	.align		4
.L_5:
        /*0024*/ 	.byte	0x04, 0x12
        /*0026*/ 	.short	(.L_7 - .L_6)
	.align		4
.L_6:
        /*0028*/ 	.word	index@(_Z17rcp_stress_kernelPfi)
        /*002c*/ 	.word	0x00000000
.L_7:


//--------------------- .nv.compat                --------------------------
	.section	.nv.compat,"",@"SHT_CUDA_COMPAT_INFO"
	.align	4
        /*0000*/ 	.byte	0x02, 0x09, 0x00, 0x00, 0x02, 0x02, 0x01, 0x00, 0x02, 0x05, 0x05, 0x00, 0x03, 0x07, 0x01, 0x01
        /*0010*/ 	.byte	0x02, 0x03, 0x00, 0x00, 0x02, 0x06, 0x01, 0x00, 0x04, 0x0b, 0x08, 0x00, 0x09, 0x00, 0x00, 0x00
        /*0020*/ 	.byte	0x00, 0x00, 0x00, 0x00


//--------------------- .nv.info._Z17rcp_stress_kernelPfi --------------------------
	.section	.nv.info._Z17rcp_stress_kernelPfi,"",@"SHT_CUDA_INFO"
	.sectionflags	@""
	.align	4


	//----- nvinfo : EIATTR_CUDA_API_VERSION
	.align		4
        /*0000*/ 	.byte	0x04, 0x37
        /*0002*/ 	.short	(.L_9 - .L_8)
.L_8:
        /*0004*/ 	.word	0x00000082


	//----- nvinfo : EIATTR_KPARAM_INFO
	.align		4
.L_9:
        /*0008*/ 	.byte	0x04, 0x17
        /*000a*/ 	.short	(.L_11 - .L_10)
.L_10:
        /*000c*/ 	.word	0x00000000
        /*0010*/ 	.short	0x0001
        /*0012*/ 	.short	0x0008
        /*0014*/ 	.byte	0x00, 0xf0, 0x11, 0x00


	//----- nvinfo : EIATTR_KPARAM_INFO
	.align		4
.L_11:
        /*0018*/ 	.byte	0x04, 0x17
        /*001a*/ 	.short	(.L_13 - .L_12)
.L_12:
        /*001c*/ 	.word	0x00000000
        /*0020*/ 	.short	0x0000
        /*0022*/ 	.short	0x0000
        /*0024*/ 	.byte	0x00, 0xf5, 0x21, 0x00


	//----- nvinfo : EIATTR_SPARSE_MMA_MASK
	.align		4
.L_13:
        /*0028*/ 	.byte	0x03, 0x50
        /*002a*/ 	.short	0x0000


	//----- nvinfo : EIATTR_MAXREG_COUNT
	.align		4
        /*002c*/ 	.byte	0x03, 0x1b
        /*002e*/ 	.short	0x00ff


	//----- nvinfo : EIATTR_MERCURY_ISA_VERSION
	.align		4
        /*0030*/ 	.byte	0x03, 0x5f
        /*0032*/ 	.short	0x0101


	//----- nvinfo : EIATTR_VRC_CTA_INIT_COUNT
	.align		4
        /*0034*/ 	.byte	0x02, 0x4a
	.zero		1
	.zero		1


	//----- nvinfo : EIATTR_EXIT_INSTR_OFFSETS
	.align		4
        /*0038*/ 	.byte	0x04, 0x1c
        /*003a*/ 	.short	(.L_15 - .L_14)


	//   ....[0]....
.L_14:
        /*003c*/ 	.word	0x00000070


	//   ....[1]....
        /*0040*/ 	.word	0x000020a0


	//----- nvinfo : EIATTR_CRS_STACK_SIZE
	.align		4
.L_15:
        /*0044*/ 	.byte	0x04, 0x1e
        /*0046*/ 	.short	(.L_17 - .L_16)
.L_16:
        /*0048*/ 	.word	0x00000000


	//----- nvinfo : EIATTR_CBANK_PARAM_SIZE
	.align		4
.L_17:
        /*004c*/ 	.byte	0x03, 0x19
        /*004e*/ 	.short	0x000c


	//----- nvinfo : EIATTR_PARAM_CBANK
	.align		4
        /*0050*/ 	.byte	0x04, 0x0a
        /*0052*/ 	.short	(.L_19 - .L_18)
	.align		4
.L_18:
        /*0054*/ 	.word	index@(.nv.constant0._Z17rcp_stress_kernelPfi)
        /*0058*/ 	.short	0x0380
        /*005a*/ 	.short	0x000c


	//----- nvinfo : EIATTR_SW_WAR
	.align		4
.L_19:
        /*005c*/ 	.byte	0x04, 0x36
        /*005e*/ 	.short	(.L_21 - .L_20)
.L_20:
        /*0060*/ 	.word	0x00000008
.L_21:


//--------------------- .nv.callgraph             --------------------------
	.section	.nv.callgraph,"",@"SHT_CUDA_CALLGRAPH"
	.align	4
	.sectionentsize	8
	.align		4
        /*0000*/ 	.word	0x00000000
	.align		4
        /*0004*/ 	.word	0xffffffff
	.align		4
        /*0008*/ 	.word	0x00000000
	.align		4
        /*000c*/ 	.word	0xfffffffe
	.align		4
        /*0010*/ 	.word	0x00000000
	.align		4
        /*0014*/ 	.word	0xfffffffd
	.align		4
        /*0018*/ 	.word	0x00000000
	.align		4
        /*001c*/ 	.word	0xfffffffc


//--------------------- .text._Z17rcp_stress_kernelPfi --------------------------
	.section	.text._Z17rcp_stress_kernelPfi,"ax",@progbits
	.align	128
        .global         _Z17rcp_stress_kernelPfi
        .type           _Z17rcp_stress_kernelPfi,@function
        .size           _Z17rcp_stress_kernelPfi,(.L_x_102 - _Z17rcp_stress_kernelPfi)
        .other          _Z17rcp_stress_kernelPfi,@"STO_CUDA_ENTRY STV_DEFAULT"
_Z17rcp_stress_kernelPfi:
.text._Z17rcp_stress_kernelPfi:
[----:B------:R-:W-:Y:S01]  /*0000*/  LDC R1, c[0x0][0x37c] ;  /* 0x0000df00ff017b82 */ /* 0x000fe20000000800 */
[----:B------:R-:W0:Y:S07]  /*0010*/  S2R R0, SR_TID.X ;  /* 0x0000000000007919 */ /* 0x000e2e0000002100 */
[----:B------:R-:W0:Y:S01]  /*0020*/  S2UR UR4, SR_CTAID.X ;  /* 0x00000000000479c3 */ /* 0x000e220000002500 */
[----:B------:R-:W1:Y:S07]  /*0030*/  LDCU UR5, c[0x0][0x388] ;  /* 0x00007100ff0577ac */ /* 0x000e6e0008000800 */
[----:B------:R-:W0:Y:S02]  /*0040*/  LDC R3, c[0x0][0x360] ;  /* 0x0000d800ff037b82 */ /* 0x000e240000000800 */
[----:B0-----:R-:W-:-:S05]  /*0050*/  IMAD R3, R3, UR4, R0 ;  /* 0x0000000403037c24 */ /* 0x001fca000f8e0200 */
[----:B-1----:R-:W-:-:S13]  /*0060*/  ISETP.GE.AND P0, PT, R3, UR5, PT ;  /* 0x0000000503007c0c */ /* 0x002fda000bf06270 */
[----:B------:R-:W-:Y:S05]  /*0070*/  @P0 EXIT ;  /* 0x000000000000094d */ /* 0x000fea0003800000 */
[----:B------:R-:W-:Y:S01]  /*0080*/  HFMA2 R5, -RZ, RZ, 0.447021484375, -5.671875 ;  /* 0x3727c5acff057431 */ /* 0x000fe200000001ff */
[----:B------:R-:W-:Y:S01]  /*0090*/  I2FP.F32.S32 R0, R3 ;  /* 0x0000000300007245 */ /* 0x000fe20000201400 */
[----:B------:R-:W0:Y:S04]  /*00a0*/  LDCU.64 UR6, c[0x0][0x358] ;  /* 0x00006b00ff0677ac */ /* 0x000e280008000a00 */
[C---:B------:R-:W-:Y:S01]  /*00b0*/  FFMA R24, R0.reuse, 9.9999997473787516356e-06, RZ ;  /* 0x3727c5ac00187823 */ /* 0x040fe200000000ff */
[----:B------:R-:W-:Y:S01]  /*00c0*/  UMOV UR4, URZ ;  /* 0x000000ff00047c82 */ /* 0x000fe20008000000 */
[CC--:B------:R-:W-:Y:S01]  /*00d0*/  FFMA R23, R0.reuse, R5.reuse, 0.10000000149011611938 ;  /* 0x3dcccccd00177423 */ /* 0x0c0fe20000000005 */
[CC--:B------:R-:W-:Y:S01]  /*00e0*/  FFMA R22, R0.reuse, R5.reuse, 0.20000000298023223877 ;  /* 0x3e4ccccd00167423 */ /* 0x0c0fe20000000005 */
[CC--:B------:R-:W-:Y:S01]  /*00f0*/  FFMA R21, R0.reuse, R5.reuse, 0.30000001192092895508 ;  /* 0x3e99999a00157423 */ /* 0x0c0fe20000000005 */
[CC--:B------:R-:W-:Y:S01]  /*0100*/  FFMA R19, R0.reuse, R5.reuse, 0.40000000596046447754 ;  /* 0x3ecccccd00137423 */ /* 0x0c0fe20000000005 */
[CC--:B------:R-:W-:Y:S01]  /*0110*/  FFMA R13, R0.reuse, R5.reuse, 0.5 ;  /* 0x3f000000000d7423 */ /* 0x0c0fe20000000005 */
[CC--:B------:R-:W-:Y:S01]  /*0120*/  FFMA R18, R0.reuse, R5.reuse, 0.60000002384185791016 ;  /* 0x3f19999a00127423 */ /* 0x0c0fe20000000005 */
[----:B------:R-:W-:Y:S01]  /*0130*/  FFMA R0, R0, R5, 0.69999998807907104492 ;  /* 0x3f33333300007423 */ /* 0x000fe20000000005 */
[----:B------:R-:W-:Y:S01]  /*0140*/  FADD R24, R24, 1.5 ;  /* 0x3fc0000018187421 */ /* 0x000fe20000000000 */
[----:B------:R-:W-:Y:S01]  /*0150*/  FADD R23, R23, 1.5 ;  /* 0x3fc0000017177421 */ /* 0x000fe20000000000 */
[----:B------:R-:W-:Y:S01]  /*0160*/  FADD R22, R22, 1.5 ;  /* 0x3fc0000016167421 */ /* 0x000fe20000000000 */
[----:B------:R-:W-:Y:S01]  /*0170*/  FADD R21, R21, 1.5 ;  /* 0x3fc0000015157421 */ /* 0x000fe20000000000 */
[----:B------:R-:W-:Y:S01]  /*0180*/  FADD R19, R19, 1.5 ;  /* 0x3fc0000013137421 */ /* 0x000fe20000000000 */
[----:B------:R-:W-:Y:S01]  /*0190*/  FADD R13, R13, 1.5 ;  /* 0x3fc000000d0d7421 */ /* 0x000fe20000000000 */
[----:B------:R-:W-:Y:S01]  /*01a0*/  FADD R18, R18, 1.5 ;  /* 0x3fc0000012127421 */ /* 0x000fe20000000000 */
[----:B0-----:R-:W-:-:S07]  /*01b0*/  FADD R12, R0, 1.5 ;  /* 0x3fc00000000c7421 */ /* 0x001fce0000000000 */
.L_x_96:
[----:B------:R-:W-:Y:S01]  /*01c0*/  VIADD R0, R24, 0x1800000 ;  /* 0x0180000018007836 */ /* 0x000fe20000000000 */
[----:B------:R-:W-:Y:S01]  /*01d0*/  UIADD3 UR4, UPT, UPT, UR4, 0x4, URZ ;  /* 0x0000000404047890 */ /* 0x000fe2000fffe0ff */
[----:B------:R-:W-:Y:S03]  /*01e0*/  BSSY.RECONVERGENT B1, `(.L_x_0) ;  /* 0x000000e000017945 */ /* 0x000fe60003800200 */
[----:B------:R-:W-:Y:S01]  /*01f0*/  LOP3.LUT R0, R0, 0x7f800000, RZ, 0xc0, !PT ;  /* 0x7f80000000007812 */ /* 0x000fe200078ec0ff */
[----:B------:R-:W-:-:S03]  /*0200*/  UISETP.NE.AND UP0, UPT, UR4, 0x3e8, UPT ;  /* 0x000003e80400788c */ /* 0x000fc6000bf05270 */
[----:B------:R-:W-:-:S13]  /*0210*/  ISETP.GT.U32.AND P0, PT, R0, 0x1ffffff, PT ;  /* 0x01ffffff0000780c */ /* 0x000fda0003f04070 */
[----:B------:R-:W-:Y:S05]  /*0220*/  @P0 BRA `(.L_x_1) ;  /* 0x0000000000140947 */ /* 0x000fea0003800000 */
[----:B------:R-:W-:Y:S02]  /*0230*/  MOV R0, R24 ;  /* 0x0000001800007202 */ /* 0x000fe40000000f00 */
[----:B------:R-:W-:-:S07]  /*0240*/  MOV R2, 0x260 ;  /* 0x0000026000027802 */ /* 0x000fce0000000f00 */
[----:B------:R-:W-:Y:S05]  /*0250*/  CALL.REL.NOINC `($__internal_0_$__cuda_sm20_rcp_rn_f32_slowpath) ;  /* 0x0000001c00947944 */ /* 0x000fea0003c00000 */
[----:B------:R-:W-:Y:S01]  /*0260*/  IMAD.MOV.U32 R10, RZ, RZ, R14 ;  /* 0x000000ffff0a7224 */ /* 0x000fe200078e000e */
[----:B------:R-:W-:Y:S06]  /*0270*/  BRA `(.L_x_2) ;  /* 0x0000000000107947 */ /* 0x000fec0003800000 */
.L_x_1:
[----:B------:R-:W0:Y:S02]  /*0280*/  MUFU.RCP R5, R24 ;  /* 0x0000001800057308 */ /* 0x000e240000001000 */
[----:B0-----:R-:W-:-:S04]  /*0290*/  FFMA R0, R5, R24, -1 ;  /* 0xbf80000005007423 */ /* 0x001fc80000000018 */
[----:B------:R-:W-:-:S04]  /*02a0*/  FADD.FTZ R0, -R0, -RZ ;  /* 0x800000ff00007221 */ /* 0x000fc80000010100 */
[----:B------:R-:W-:-:S07]  /*02b0*/  FFMA R10, R5, R0, R5 ;  /* 0x00000000050a7223 */ /* 0x000fce0000000005 */
.L_x_2:
[----:B------:R-:W-:Y:S05]  /*02c0*/  BSYNC.RECONVERGENT B1 ;  /* 0x0000000000017941 */ /* 0x000fea0003800200 */
.L_x_0:
[----:B------:R-:W-:Y:S01]  /*02d0*/  IADD3 R0, PT, PT, R23, 0x1800000, RZ ;  /* 0x0180000017007810 */ /* 0x000fe20007ffe0ff */
[----:B------:R-:W-:Y:S03]  /*02e0*/  BSSY.RECONVERGENT B1, `(.L_x_3) ;  /* 0x000000d000017945 */ /* 0x000fe60003800200 */
[----:B------:R-:W-:-:S04]  /*02f0*/  LOP3.LUT R0, R0, 0x7f800000, RZ, 0xc0, !PT ;  /* 0x7f80000000007812 */ /* 0x000fc800078ec0ff */
[----:B------:R-:W-:-:S13]  /*0300*/  ISETP.GT.U32.AND P0, PT, R0, 0x1ffffff, PT ;  /* 0x01ffffff0000780c */ /* 0x000fda0003f04070 */
[----:B------:R-:W-:Y:S05]  /*0310*/  @P0 BRA `(.L_x_4) ;  /* 0x0000000000140947 */ /* 0x000fea0003800000 */
[----:B------:R-:W-:Y:S01]  /*0320*/  IMAD.MOV.U32 R0, RZ, RZ, R23 ;  /* 0x000000ffff007224 */ /* 0x000fe200078e0017 */
[----:B------:R-:W-:-:S07]  /*0330*/  MOV R2, 0x350 ;  /* 0x0000035000027802 */ /* 0x000fce0000000f00 */
[----:B------:R-:W-:Y:S05]  /*0340*/  CALL.REL.NOINC `($__internal_0_$__cuda_sm20_rcp_rn_f32_slowpath) ;  /* 0x0000001c00587944 */ /* 0x000fea0003c00000 */
[----:B------:R-:W-:Y:S01]  /*0350*/  MOV R9, R14 ;  /* 0x0000000e00097202 */ /* 0x000fe20000000f00 */
[----:B------:R-:W-:Y:S06]  /*0360*/  BRA `(.L_x_5) ;  /* 0x0000000000107947 */ /* 0x000fec0003800000 */
.L_x_4:
[----:B------:R-:W0:Y:S02]  /*0370*/  MUFU.RCP R0, R23 ;  /* 0x0000001700007308 */ /* 0x000e240000001000 */
[----:B0-----:R-:W-:-:S04]  /*0380*/  FFMA R2, R0, R23, -1 ;  /* 0xbf80000000027423 */ /* 0x001fc80000000017 */
[----:B------:R-:W-:-:S04]  /*0390*/  FADD.FTZ R9, -R2, -RZ ;  /* 0x800000ff02097221 */ /* 0x000fc80000010100 */
[----:B------:R-:W-:-:S07]  /*03a0*/  FFMA R9, R0, R9, R0 ;  /* 0x0000000900097223 */ /* 0x000fce0000000000 */
.L_x_5:
[----:B------:R-:W-:Y:S05]  /*03b0*/  BSYNC.RECONVERGENT B1 ;  /* 0x0000000000017941 */ /* 0x000fea0003800200 */
.L_x_3:
[----:B------:R-:W-:Y:S01]  /*03c0*/  VIADD R0, R22, 0x1800000 ;  /* 0x0180000016007836 */ /* 0x000fe20000000000 */
[----:B------:R-:W-:Y:S04]  /*03d0*/  BSSY.RECONVERGENT B1, `(.L_x_6) ;  /* 0x000000d000017945 */ /* 0x000fe80003800200 */
[----:B------:R-:W-:-:S04]  /*03e0*/  LOP3.LUT R0, R0, 0x7f800000, RZ, 0xc0, !PT ;  /* 0x7f80000000007812 */ /* 0x000fc800078ec0ff */
[----:B------:R-:W-:-:S13]  /*03f0*/  ISETP.GT.U32.AND P0, PT, R0, 0x1ffffff, PT ;  /* 0x01ffffff0000780c */ /* 0x000fda0003f04070 */
[----:B------:R-:W-:Y:S05]  /*0400*/  @P0 BRA `(.L_x_7) ;  /* 0x0000000000140947 */ /* 0x000fea0003800000 */
[----:B------:R-:W-:Y:S02]  /*0410*/  MOV R0, R22 ;  /* 0x0000001600007202 */ /* 0x000fe40000000f00 */
[----:B------:R-:W-:-:S07]  /*0420*/  MOV R2, 0x440 ;  /* 0x0000044000027802 */ /* 0x000fce0000000f00 */
[----:B------:R-:W-:Y:S05]  /*0430*/  CALL.REL.NOINC `($__internal_0_$__cuda_sm20_rcp_rn_f32_slowpath) ;  /* 0x0000001c001c7944 */ /* 0x000fea0003c00000 */
[----:B------:R-:W-:Y:S01]  /*0440*/  IMAD.MOV.U32 R7, RZ, RZ, R14 ;  /* 0x000000ffff077224 */ /* 0x000fe200078e000e */
[----:B------:R-:W-:Y:S06]  /*0450*/  BRA `(.L_x_8) ;  /* 0x0000000000107947 */ /* 0x000fec0003800000 */
.L_x_7:
[----:B------:R-:W0:Y:S02]  /*0460*/  MUFU.RCP R7, R22 ;  /* 0x0000001600077308 */ /* 0x000e240000001000 */
[----:B0-----:R-:W-:-:S04]  /*0470*/  FFMA R0, R7, R22, -1 ;  /* 0xbf80000007007423 */ /* 0x001fc80000000016 */
[----:B------:R-:W-:-:S04]  /*0480*/  FADD.FTZ R0, -R0, -RZ ;  /* 0x800000ff00007221 */ /* 0x000fc80000010100 */
[----:B------:R-:W-:-:S07]  /*0490*/  FFMA R7, R7, R0, R7 ;  /* 0x0000000007077223 */ /* 0x000fce0000000007 */
.L_x_8:
[----:B------:R-:W-:Y:S05]  /*04a0*/  BSYNC.RECONVERGENT B1 ;  /* 0x0000000000017941 */ /* 0x000fea0003800200 */
.L_x_6:
        /* <DEDUP_REMOVED lines=10> */
.L_x_10:
[----:B------:R-:W0:Y:S02]  /*0550*/  MUFU.RCP R4, R21 ;  /* 0x0000001500047308 */ /* 0x000e240000001000 */
[----:B0-----:R-:W-:-:S04]  /*0560*/  FFMA R0, R4, R21, -1 ;  /* 0xbf80000004007423 */ /* 0x001fc80000000015 */
[----:B------:R-:W-:-:S04]  /*0570*/  FADD.FTZ R5, -R0, -RZ ;  /* 0x800000ff00057221 */ /* 0x000fc80000010100 */
[----:B------:R-:W-:-:S07]  /*0580*/  FFMA R4, R4, R5, R4 ;  /* 0x0000000504047223 */ /* 0x000fce0000000004 */
.L_x_11:
[----:B------:R-:W-:Y:S05]  /*0590*/  BSYNC.RECONVERGENT B1 ;  /* 0x0000000000017941 */ /* 0x000fea0003800200 */
.L_x_9:
        /* <DEDUP_REMOVED lines=10> */
.L_x_13:
[----:B------:R-:W0:Y:S02]  /*0640*/  MUFU.RCP R8, R19 ;  /* 0x0000001300087308 */ /* 0x000e240000001000 */
[----:B0-----:R-:W-:-:S04]  /*0650*/  FFMA R0, R8, R19, -1 ;  /* 0xbf80000008007423 */ /* 0x001fc80000000013 */
[----:B------:R-:W-:-:S04]  /*0660*/  FADD.FTZ R5, -R0, -RZ ;  /* 0x800000ff00057221 */ /* 0x000fc80000010100 */
[----:B------:R-:W-:-:S07]  /*0670*/  FFMA R8, R8, R5, R8 ;  /* 0x0000000508087223 */ /* 0x000fce0000000008 */
.L_x_14:
[----:B------:R-:W-:Y:S05]  /*0680*/  BSYNC.RECONVERGENT B1 ;  /* 0x0000000000017941 */ /* 0x000fea0003800200 */
.L_x_12:
        /* <DEDUP_REMOVED lines=10> */
.L_x_16:
[----:B------:R-:W0:Y:S02]  /*0730*/  MUFU.RCP R0, R13 ;  /* 0x0000000d00007308 */ /* 0x000e240000001000 */
[----:B0-----:R-:W-:-:S04]  /*0740*/  FFMA R2, R0, R13, -1 ;  /* 0xbf80000000027423 */ /* 0x001fc8000000000d */
[----:B------:R-:W-:-:S04]  /*0750*/  FADD.FTZ R11, -R2, -RZ ;  /* 0x800000ff020b7221 */ /* 0x000fc80000010100 */
[----:B------:R-:W-:-:S07]  /*0760*/  FFMA R11, R0, R11, R0 ;  /* 0x0000000b000b7223 */ /* 0x000fce0000000000 */
.L_x_17:
[----:B------:R-:W-:Y:S05]  /*0770*/  BSYNC.RECONVERGENT B1 ;  /* 0x0000000000017941 */ /* 0x000fea0003800200 */
.L_x_15:
        /* <DEDUP_REMOVED lines=10> */
.L_x_19:
[----:B------:R-:W0:Y:S02]  /*0820*/  MUFU.RCP R13, R18 ;  /* 0x00000012000d7308 */ /* 0x000e240000001000 */
[----:B0-----:R-:W-:-:S04]  /*0830*/  FFMA R0, R13, R18, -1 ;  /* 0xbf8000000d007423 */ /* 0x001fc80000000012 */
[----:B------:R-:W-:-:S04]  /*0840*/  FADD.FTZ R0, -R0, -RZ ;  /* 0x800000ff00007221 */ /* 0x000fc80000010100 */
[----:B------:R-:W-:-:S07]  /*0850*/  FFMA R13, R13, R0, R13 ;  /* 0x000000000d0d7223 */ /* 0x000fce000000000d */
.L_x_20:
[----:B------:R-:W-:Y:S05]  /*0860*/  BSYNC.RECONVERGENT B1 ;  /* 0x0000000000017941 */ /* 0x000fea0003800200 */
.L_x_18:
        /* <DEDUP_REMOVED lines=10> */
.L_x_22:
[----:B------:R-:W0:Y:S02]  /*0910*/  MUFU.RCP R5, R12 ;  /* 0x0000000c00057308 */ /* 0x000e240000001000 */
[----:B0-----:R-:W-:-:S04]  /*0920*/  FFMA R0, R5, R12, -1 ;  /* 0xbf80000005007423 */ /* 0x001fc8000000000c */
[----:B------:R-:W-:-:S04]  /*0930*/  FADD.FTZ R0, -R0, -RZ ;  /* 0x800000ff00007221 */ /* 0x000fc80000010100 */
[----:B------:R-:W-:-:S07]  /*0940*/  FFMA R18, R5, R0, R5 ;  /* 0x0000000005127223 */ /* 0x000fce0000000005 */
.L_x_23:
[----:B------:R-:W-:Y:S05]  /*0950*/  BSYNC.RECONVERGENT B1 ;  /* 0x0000000000017941 */ /* 0x000fea0003800200 */
.L_x_21:
        /* <DEDUP_REMOVED lines=10> */
.L_x_25:
[----:B------:R-:W0:Y:S02]  /*0a00*/  MUFU.RCP R5, R10 ;  /* 0x0000000a00057308 */ /* 0x000e240000001000 */
[----:B0-----:R-:W-:-:S04]  /*0a10*/  FFMA R0, R5, R10, -1 ;  /* 0xbf80000005007423 */ /* 0x001fc8000000000a */
[----:B------:R-:W-:-:S04]  /*0a20*/  FADD.FTZ R0, -R0, -RZ ;  /* 0x800000ff00007221 */ /* 0x000fc80000010100 */
[----:B------:R-:W-:-:S07]  /*0a30*/  FFMA R12, R5, R0, R5 ;  /* 0x00000000050c7223 */ /* 0x000fce0000000005 */
.L_x_26:
[----:B------:R-:W-:Y:S05]  /*0a40*/  BSYNC.RECONVERGENT B1 ;  /* 0x0000000000017941 */ /* 0x000fea0003800200 */
.L_x_24:
        /* <DEDUP_REMOVED lines=10> */
.L_x_28:
[----:B------:R-:W0:Y:S02]  /*0af0*/  MUFU.RCP R10, R9 ;  /* 0x00000009000a7308 */ /* 0x000e240000001000 */
[----:B0-----:R-:W-:-:S04]  /*0b00*/  FFMA R0, R10, R9, -1 ;  /* 0xbf8000000a007423 */ /* 0x001fc80000000009 */
[----:B------:R-:W-:-:S04]  /*0b10*/  FADD.FTZ R5, -R0, -RZ ;  /* 0x800000ff00057221 */ /* 0x000fc80000010100 */
[----:B------:R-:W-:-:S07]  /*0b20*/  FFMA R10, R10, R5, R10 ;  /* 0x000000050a0a7223 */ /* 0x000fce000000000a */
.L_x_29:
[----:B------:R-:W-:Y:S05]  /*0b30*/  BSYNC.RECONVERGENT B1 ;  /* 0x0000000000017941 */ /* 0x000fea0003800200 */
.L_x_27:
        /* <DEDUP_REMOVED lines=10> */
.L_x_31:
[----:B------:R-:W0:Y:S02]  /*0be0*/  MUFU.RCP R0, R7 ;  /* 0x0000000700007308 */ /* 0x000e240000001000 */
[----:B0-----:R-:W-:-:S04]  /*0bf0*/  FFMA R2, R0, R7, -1 ;  /* 0xbf80000000027423 */ /* 0x001fc80000000007 */
[----:B------:R-:W-:-:S04]  /*0c00*/  FADD.FTZ R9, -R2, -RZ ;  /* 0x800000ff02097221 */ /* 0x000fc80000010100 */
[----:B------:R-:W-:-:S07]  /*0c10*/  FFMA R9, R0, R9, R0 ;  /* 0x0000000900097223 */ /* 0x000fce0000000000 */
.L_x_32:
[----:B------:R-:W-:Y:S05]  /*0c20*/  BSYNC.RECONVERGENT B1 ;  /* 0x0000000000017941 */ /* 0x000fea0003800200 */
.L_x_30:
        /* <DEDUP_REMOVED lines=10> */
.L_x_34:
[----:B------:R-:W0:Y:S02]  /*0cd0*/  MUFU.RCP R7, R4 ;  /* 0x0000000400077308 */ /* 0x000e240000001000 */
[----:B0-----:R-:W-:-:S04]  /*0ce0*/  FFMA R0, R7, R4, -1 ;  /* 0xbf80000007007423 */ /* 0x001fc80000000004 */
[----:B------:R-:W-:-:S04]  /*0cf0*/  FADD.FTZ R0, -R0, -RZ ;  /* 0x800000ff00007221 */ /* 0x000fc80000010100 */
[----:B------:R-:W-:-:S07]  /*0d00*/  FFMA R7, R7, R0, R7 ;  /* 0x0000000007077223 */ /* 0x000fce0000000007 */
.L_x_35:
[----:B------:R-:W-:Y:S05]  /*0d10*/  BSYNC.RECONVERGENT B1 ;  /* 0x0000000000017941 */ /* 0x000fea0003800200 */
.L_x_33:
        /* <DEDUP_REMOVED lines=10> */
.L_x_37:
[----:B------:R-:W0:Y:S02]  /*0dc0*/  MUFU.RCP R5, R8 ;  /* 0x0000000800057308 */ /* 0x000e240000001000 */
[----:B0-----:R-:W-:-:S04]  /*0dd0*/  FFMA R0, R5, R8, -1 ;  /* 0xbf80000005007423 */ /* 0x001fc80000000008 */
[----:B------:R-:W-:-:S04]  /*0de0*/  FADD.FTZ R0, -R0, -RZ ;  /* 0x800000ff00007221 */ /* 0x000fc80000010100 */
[----:B------:R-:W-:-:S07]  /*0df0*/  FFMA R4, R5, R0, R5 ;  /* 0x0000000005047223 */ /* 0x000fce0000000005 */
.L_x_38:
[----:B------:R-:W-:Y:S05]  /*0e00*/  BSYNC.RECONVERGENT B1 ;  /* 0x0000000000017941 */ /* 0x000fea0003800200 */
.L_x_36:
        /* <DEDUP_REMOVED lines=10> */
.L_x_40:
[----:B------:R-:W0:Y:S02]  /*0eb0*/  MUFU.RCP R8, R11 ;  /* 0x0000000b00087308 */ /* 0x000e240000001000 */
[----:B0-----:R-:W-:-:S04]  /*0ec0*/  FFMA R0, R8, R11, -1 ;  /* 0xbf80000008007423 */ /* 0x001fc8000000000b */
[----:B------:R-:W-:-:S04]  /*0ed0*/  FADD.FTZ R5, -R0, -RZ ;  /* 0x800000ff00057221 */ /* 0x000fc80000010100 */
[----:B------:R-:W-:-:S07]  /*0ee0*/  FFMA R8, R8, R5, R8 ;  /* 0x0000000508087223 */ /* 0x000fce0000000008 */
.L_x_41:
[----:B------:R-:W-:Y:S05]  /*0ef0*/  BSYNC.RECONVERGENT B1 ;  /* 0x0000000000017941 */ /* 0x000fea0003800200 */
.L_x_39:
        /* <DEDUP_REMOVED lines=10> */
.L_x_43:
[----:B------:R-:W0:Y:S02]  /*0fa0*/  MUFU.RCP R0, R13 ;  /* 0x0000000d00007308 */ /* 0x000e240000001000 */
[----:B0-----:R-:W-:-:S04]  /*0fb0*/  FFMA R2, R0, R13, -1 ;  /* 0xbf80000000027423 */ /* 0x001fc8000000000d */
[----:B------:R-:W-:-:S04]  /*0fc0*/  FADD.FTZ R11, -R2, -RZ ;  /* 0x800000ff020b7221 */ /* 0x000fc80000010100 */
[----:B------:R-:W-:-:S07]  /*0fd0*/  FFMA R11, R0, R11, R0 ;  /* 0x0000000b000b7223 */ /* 0x000fce0000000000 */
.L_x_44:
[----:B------:R-:W-:Y:S05]  /*0fe0*/  BSYNC.RECONVERGENT B1 ;  /* 0x0000000000017941 */ /* 0x000fea0003800200 */
.L_x_42:
        /* <DEDUP_REMOVED lines=10> */
.L_x_46:
[----:B------:R-:W0:Y:S02]  /*1090*/  MUFU.RCP R13, R18 ;  /* 0x00000012000d7308 */ /* 0x000e240000001000 */
[----:B0-----:R-:W-:-:S04]  /*10a0*/  FFMA R0, R13, R18, -1 ;  /* 0xbf8000000d007423 */ /* 0x001fc80000000012 */
[----:B------:R-:W-:-:S04]  /*10b0*/  FADD.FTZ R0, -R0, -RZ ;  /* 0x800000ff00007221 */ /* 0x000fc80000010100 */
[----:B------:R-:W-:-:S07]  /*10c0*/  FFMA R13, R13, R0, R13 ;  /* 0x000000000d0d7223 */ /* 0x000fce000000000d */
.L_x_47:
[----:B------:R-:W-:Y:S05]  /*10d0*/  BSYNC.RECONVERGENT B1 ;  /* 0x0000000000017941 */ /* 0x000fea0003800200 */
.L_x_45:
        /* <DEDUP_REMOVED lines=10> */
.L_x_49:
[----:B------:R-:W0:Y:S02]  /*1180*/  MUFU.RCP R5, R12 ;  /* 0x0000000c00057308 */ /* 0x000e240000001000 */
[----:B0-----:R-:W-:-:S04]  /*1190*/  FFMA R0, R5, R12, -1 ;  /* 0xbf80000005007423 */ /* 0x001fc8000000000c */
[----:B------:R-:W-:-:S04]  /*11a0*/  FADD.FTZ R0, -R0, -RZ ;  /* 0x800000ff00007221 */ /* 0x000fc80000010100 */
[----:B------:R-:W-:-:S07]  /*11b0*/  FFMA R18, R5, R0, R5 ;  /* 0x0000000005127223 */ /* 0x000fce0000000005 */
.L_x_50:
[----:B------:R-:W-:Y:S05]  /*11c0*/  BSYNC.RECONVERGENT B1 ;  /* 0x0000000000017941 */ /* 0x000fea0003800200 */
.L_x_48:
        /* <DEDUP_REMOVED lines=10> */
.L_x_52:
[----:B------:R-:W0:Y:S02]  /*1270*/  MUFU.RCP R5, R10 ;  /* 0x0000000a00057308 */ /* 0x000e240000001000 */
[----:B0-----:R-:W-:-:S04]  /*1280*/  FFMA R0, R5, R10, -1 ;  /* 0xbf80000005007423 */ /* 0x001fc8000000000a */
[----:B------:R-:W-:-:S04]  /*1290*/  FADD.FTZ R0, -R0, -RZ ;  /* 0x800000ff00007221 */ /* 0x000fc80000010100 */
[----:B------:R-:W-:-:S07]  /*12a0*/  FFMA R12, R5, R0, R5 ;  /* 0x00000000050c7223 */ /* 0x000fce0000000005 */
.L_x_53:
[----:B------:R-:W-:Y:S05]  /*12b0*/  BSYNC.RECONVERGENT B1 ;  /* 0x0000000000017941 */ /* 0x000fea0003800200 */
.L_x_51:
        /* <DEDUP_REMOVED lines=10> */
.L_x_55:
[----:B------:R-:W0:Y:S02]  /*1360*/  MUFU.RCP R10, R9 ;  /* 0x00000009000a7308 */ /* 0x000e240000001000 */
[----:B0-----:R-:W-:-:S04]  /*1370*/  FFMA R0, R10, R9, -1 ;  /* 0xbf8000000a007423 */ /* 0x001fc80000000009 */
[----:B------:R-:W-:-:S04]  /*1380*/  FADD.FTZ R5, -R0, -RZ ;  /* 0x800000ff00057221 */ /* 0x000fc80000010100 */
[----:B------:R-:W-:-:S07]  /*1390*/  FFMA R10, R10, R5, R10 ;  /* 0x000000050a0a7223 */ /* 0x000fce000000000a */
.L_x_56:
[----:B------:R-:W-:Y:S05]  /*13a0*/  BSYNC.RECONVERGENT B1 ;  /* 0x0000000000017941 */ /* 0x000fea0003800200 */
.L_x_54:
        /* <DEDUP_REMOVED lines=10> */
.L_x_58:
[----:B------:R-:W0:Y:S02]  /*1450*/  MUFU.RCP R0, R7 ;  /* 0x0000000700007308 */ /* 0x000e240000001000 */
[----:B0-----:R-:W-:-:S04]  /*1460*/  FFMA R2, R0, R7, -1 ;  /* 0xbf80000000027423 */ /* 0x001fc80000000007 */
[----:B------:R-:W-:-:S04]  /*1470*/  FADD.FTZ R9, -R2, -RZ ;  /* 0x800000ff02097221 */ /* 0x000fc80000010100 */
[----:B------:R-:W-:-:S07]  /*1480*/  FFMA R9, R0, R9, R0 ;  /* 0x0000000900097223 */ /* 0x000fce0000000000 */
.L_x_59:
[----:B------:R-:W-:Y:S05]  /*1490*/  BSYNC.RECONVERGENT B1 ;  /* 0x0000000000017941 */ /* 0x000fea0003800200 */
.L_x_57:
        /* <DEDUP_REMOVED lines=10> */
.L_x_61:
[----:B------:R-:W0:Y:S02]  /*1540*/  MUFU.RCP R7, R4 ;  /* 0x0000000400077308 */ /* 0x000e240000001000 */
[----:B0-----:R-:W-:-:S04]  /*1550*/  FFMA R0, R7, R4, -1 ;  /* 0xbf80000007007423 */ /* 0x001fc80000000004 */
[----:B------:R-:W-:-:S04]  /*1560*/  FADD.FTZ R0, -R0, -RZ ;  /* 0x800000ff00007221 */ /* 0x000fc80000010100 */
[----:B------:R-:W-:-:S07]  /*1570*/  FFMA R7, R7, R0, R7 ;  /* 0x0000000007077223 */ /* 0x000fce0000000007 */
.L_x_62:
[----:B------:R-:W-:Y:S05]  /*1580*/  BSYNC.RECONVERGENT B1 ;  /* 0x0000000000017941 */ /* 0x000fea0003800200 */
.L_x_60:
        /* <DEDUP_REMOVED lines=10> */
.L_x_64:
[----:B------:R-:W0:Y:S02]  /*1630*/  MUFU.RCP R5, R8 ;  /* 0x0000000800057308 */ /* 0x000e240000001000 */
[----:B0-----:R-:W-:-:S04]  /*1640*/  FFMA R0, R5, R8, -1 ;  /* 0xbf80000005007423 */ /* 0x001fc80000000008 */
[----:B------:R-:W-:-:S04]  /*1650*/  FADD.FTZ R0, -R0, -RZ ;  /* 0x800000ff00007221 */ /* 0x000fc80000010100 */
[----:B------:R-:W-:-:S07]  /*1660*/  FFMA R4, R5, R0, R5 ;  /* 0x0000000005047223 */ /* 0x000fce0000000005 */
.L_x_65:
[----:B------:R-:W-:Y:S05]  /*1670*/  BSYNC.RECONVERGENT B1 ;  /* 0x0000000000017941 */ /* 0x000fea0003800200 */
.L_x_63:
        /* <DEDUP_REMOVED lines=10> */
.L_x_67:
[----:B------:R-:W0:Y:S02]  /*1720*/  MUFU.RCP R8, R11 ;  /* 0x0000000b00087308 */ /* 0x000e240000001000 */
[----:B0-----:R-:W-:-:S04]  /*1730*/  FFMA R0, R8, R11, -1 ;  /* 0xbf80000008007423 */ /* 0x001fc8000000000b */
[----:B------:R-:W-:-:S04]  /*1740*/  FADD.FTZ R5, -R0, -RZ ;  /* 0x800000ff00057221 */ /* 0x000fc80000010100 */
[----:B------:R-:W-:-:S07]  /*1750*/  FFMA R8, R8, R5, R8 ;  /* 0x0000000508087223 */ /* 0x000fce0000000008 */
.L_x_68:
[----:B------:R-:W-:Y:S05]  /*1760*/  BSYNC.RECONVERGENT B1 ;  /* 0x0000000000017941 */ /* 0x000fea0003800200 */
.L_x_66:
        /* <DEDUP_REMOVED lines=10> */
.L_x_70:
[----:B------:R-:W0:Y:S02]  /*1810*/  MUFU.RCP R0, R13 ;  /* 0x0000000d00007308 */ /* 0x000e240000001000 */
[----:B0-----:R-:W-:-:S04]  /*1820*/  FFMA R2, R0, R13, -1 ;  /* 0xbf80000000027423 */ /* 0x001fc8000000000d */
[----:B------:R-:W-:-:S04]  /*1830*/  FADD.FTZ R11, -R2, -RZ ;  /* 0x800000ff020b7221 */ /* 0x000fc80000010100 */
[----:B------:R-:W-:-:S07]  /*1840*/  FFMA R11, R0, R11, R0 ;  /* 0x0000000b000b7223 */ /* 0x000fce0000000000 */
.L_x_71:
[----:B------:R-:W-:Y:S05]  /*1850*/  BSYNC.RECONVERGENT B1 ;  /* 0x0000000000017941 */ /* 0x000fea0003800200 */
.L_x_69:
        /* <DEDUP_REMOVED lines=10> */
.L_x_73:
[----:B------:R-:W0:Y:S02]  /*1900*/  MUFU.RCP R5, R18 ;  /* 0x0000001200057308 */ /* 0x000e240000001000 */
[----:B0-----:R-:W-:-:S04]  /*1910*/  FFMA R0, R5, R18, -1 ;  /* 0xbf80000005007423 */ /* 0x001fc80000000012 */
[----:B------:R-:W-:-:S04]  /*1920*/  FADD.FTZ R0, -R0, -RZ ;  /* 0x800000ff00007221 */ /* 0x000fc80000010100 */
[----:B------:R-:W-:-:S07]  /*1930*/  FFMA R24, R5, R0, R5 ;  /* 0x0000000005187223 */ /* 0x000fce0000000005 */
.L_x_74:
[----:B------:R-:W-:Y:S05]  /*1940*/  BSYNC.RECONVERGENT B1 ;  /* 0x0000000000017941 */ /* 0x000fea0003800200 */
.L_x_72:
[----:B------:R-:W-:Y:S01]  /*1950*/  IADD3 R0, PT, PT, R12, 0x1800000, RZ ;  /* 0x018000000c007810 */ /* 0x000fe20007ffe0ff */
[----:B------:R-:W-:Y:S03]  /*1960*/  BSSY.RECONVERGENT B1, `(.L_x_75) ;  /* 0x000000d000017945 */ /* 0x000fe60003800200 */
        /* <DEDUP_REMOVED lines=8> */
.L_x_76:
[----:B------:R-:W0:Y:S02]  /*19f0*/  MUFU.RCP R23, R12 ;  /* 0x0000000c00177308 */ /* 0x000e240000001000 */
[----:B0-----:R-:W-:-:S04]  /*1a00*/  FFMA R0, R23, R12, -1 ;  /* 0xbf80000017007423 */ /* 0x001fc8000000000c */
[----:B------:R-:W-:-:S04]  /*1a10*/  FADD.FTZ R0, -R0, -RZ ;  /* 0x800000ff00007221 */ /* 0x000fc80000010100 */
[----:B------:R-:W-:-:S07]  /*1a20*/  FFMA R23, R23, R0, R23 ;  /* 0x0000000017177223 */ /* 0x000fce0000000017 */
.L_x_77:
[----:B------:R-:W-:Y:S05]  /*1a30*/  BSYNC.RECONVERGENT B1 ;  /* 0x0000000000017941 */ /* 0x000fea0003800200 */
.L_x_75:
        /* <DEDUP_REMOVED lines=10> */
.L_x_79:
[----:B------:R-:W0:Y:S02]  /*1ae0*/  MUFU.RCP R5, R10 ;  /* 0x0000000a00057308 */ /* 0x000e240000001000 */
[----:B0-----:R-:W-:-:S04]  /*1af0*/  FFMA R0, R5, R10, -1 ;  /* 0xbf80000005007423 */ /* 0x001fc8000000000a */
[----:B------:R-:W-:-:S04]  /*1b00*/  FADD.FTZ R0, -R0, -RZ ;  /* 0x800000ff00007221 */ /* 0x000fc80000010100 */
[----:B------:R-:W-:-:S07]  /*1b10*/  FFMA R22, R5, R0, R5 ;  /* 0x0000000005167223 */ /* 0x000fce0000000005 */
.L_x_80:
[----:B------:R-:W-:Y:S05]  /*1b20*/  BSYNC.RECONVERGENT B1 ;  /* 0x0000000000017941 */ /* 0x000fea0003800200 */
.L_x_78:
        /* <DEDUP_REMOVED lines=10> */
.L_x_82:
[----:B------:R-:W0:Y:S02]  /*1bd0*/  MUFU.RCP R0, R9 ;  /* 0x0000000900007308 */ /* 0x000e240000001000 */
[----:B0-----:R-:W-:-:S04]  /*1be0*/  FFMA R2, R0, R9, -1 ;  /* 0xbf80000000027423 */ /* 0x001fc80000000009 */
[----:B------:R-:W-:-:S04]  /*1bf0*/  FADD.FTZ R21, -R2, -RZ ;  /* 0x800000ff02157221 */ /* 0x000fc80000010100 */
[----:B------:R-:W-:-:S07]  /*1c00*/  FFMA R21, R0, R21, R0 ;  /* 0x0000001500157223 */ /* 0x000fce0000000000 */
.L_x_83:
[----:B------:R-:W-:Y:S05]  /*1c10*/  BSYNC.RECONVERGENT B1 ;  /* 0x0000000000017941 */ /* 0x000fea0003800200 */
.L_x_81:
        /* <DEDUP_REMOVED lines=10> */
.L_x_85:
[----:B------:R-:W0:Y:S02]  /*1cc0*/  MUFU.RCP R0, R7 ;  /* 0x0000000700007308 */ /* 0x000e240000001000 */
[----:B0-----:R-:W-:-:S04]  /*1cd0*/  FFMA R2, R0, R7, -1 ;  /* 0xbf80000000027423 */ /* 0x001fc80000000007 */
[----:B------:R-:W-:-:S04]  /*1ce0*/  FADD.FTZ R19, -R2, -RZ ;  /* 0x800000ff02137221 */ /* 0x000fc80000010100 */
[----:B------:R-:W-:-:S07]  /*1cf0*/  FFMA R19, R0, R19, R0 ;  /* 0x0000001300137223 */ /* 0x000fce0000000000 */
.L_x_86:
[----:B------:R-:W-:Y:S05]  /*1d00*/  BSYNC.RECONVERGENT B1 ;  /* 0x0000000000017941 */ /* 0x000fea0003800200 */
.L_x_84:
        /* <DEDUP_REMOVED lines=10> */
.L_x_88:
[----:B------:R-:W0:Y:S02]  /*1db0*/  MUFU.RCP R13, R4 ;  /* 0x00000004000d7308 */ /* 0x000e240000001000 */
[----:B0-----:R-:W-:-:S04]  /*1dc0*/  FFMA R0, R13, R4, -1 ;  /* 0xbf8000000d007423 */ /* 0x001fc80000000004 */
[----:B------:R-:W-:-:S04]  /*1dd0*/  FADD.FTZ R0, -R0, -RZ ;  /* 0x800000ff00007221 */ /* 0x000fc80000010100 */
[----:B------:R-:W-:-:S07]  /*1de0*/  FFMA R13, R13, R0, R13 ;  /* 0x000000000d0d7223 */ /* 0x000fce000000000d */
.L_x_89:
[----:B------:R-:W-:Y:S05]  /*1df0*/  BSYNC.RECONVERGENT B1 ;  /* 0x0000000000017941 */ /* 0x000fea0003800200 */
.L_x_87:
        /* <DEDUP_REMOVED lines=10> */
.L_x_91:
[----:B------:R-:W0:Y:S02]  /*1ea0*/  MUFU.RCP R5, R8 ;  /* 0x0000000800057308 */ /* 0x000e240000001000 */
[----:B0-----:R-:W-:-:S04]  /*1eb0*/  FFMA R0, R5, R8, -1 ;  /* 0xbf80000005007423 */ /* 0x001fc80000000008 */
[----:B------:R-:W-:-:S04]  /*1ec0*/  FADD.FTZ R0, -R0, -RZ ;  /* 0x800000ff00007221 */ /* 0x000fc80000010100 */
[----:B------:R-:W-:-:S07]  /*1ed0*/  FFMA R18, R5, R0, R5 ;  /* 0x0000000005127223 */ /* 0x000fce0000000005 */
.L_x_92:
[----:B------:R-:W-:Y:S05]  /*1ee0*/  BSYNC.RECONVERGENT B1 ;  /* 0x0000000000017941 */ /* 0x000fea0003800200 */
.L_x_90:
        /* <DEDUP_REMOVED lines=10> */
.L_x_94:
[----:B------:R-:W0:Y:S02]  /*1f90*/  MUFU.RCP R12, R11 ;  /* 0x0000000b000c7308 */ /* 0x000e240000001000 */
[----:B0-----:R-:W-:-:S04]  /*1fa0*/  FFMA R0, R12, R11, -1 ;  /* 0xbf8000000c007423 */ /* 0x001fc8000000000b */
[----:B------:R-:W-:-:S04]  /*1fb0*/  FADD.FTZ R5, -R0, -RZ ;  /* 0x800000ff00057221 */ /* 0x000fc80000010100 */
[----:B------:R-:W-:-:S07]  /*1fc0*/  FFMA R12, R12, R5, R12 ;  /* 0x000000050c0c7223 */ /* 0x000fce000000000c */
.L_x_95:
[----:B------:R-:W-:Y:S05]  /*1fd0*/  BSYNC.RECONVERGENT B1 ;  /* 0x0000000000017941 */ /* 0x000fea0003800200 */
.L_x_93:
[----:B------:R-:W-:Y:S05]  /*1fe0*/  BRA.U UP0, `(.L_x_96) ;  /* 0xffffffe100747547 */ /* 0x000fea000b83ffff */
[----:B------:R-:W-:Y:S01]  /*1ff0*/  FADD R24, RZ, R24 ;  /* 0x00000018ff187221 */ /* 0x000fe20000000000 */
[----:B------:R-:W0:Y:S03]  /*2000*/  LDC.64 R4, c[0x0][0x380] ;  /* 0x0000e000ff047b82 */ /* 0x000e260000000a00 */
[----:B------:R-:W-:-:S04]  /*2010*/  FADD R23, R23, R24 ;  /* 0x0000001817177221 */ /* 0x000fc80000000000 */
[----:B------:R-:W-:-:S04]  /*2020*/  FADD R22, R22, R23 ;  /* 0x0000001716167221 */ /* 0x000fc80000000000 */
[----:B------:R-:W-:-:S04]  /*2030*/  FADD R22, R21, R22 ;  /* 0x0000001615167221 */ /* 0x000fc80000000000 */
[----:B------:R-:W-:-:S04]  /*2040*/  FADD R22, R19, R22 ;  /* 0x0000001613167221 */ /* 0x000fc80000000000 */
[----:B------:R-:W-:-:S04]  /*2050*/  FADD R13, R13, R22 ;  /* 0x000000160d0d7221 */ /* 0x000fc80000000000 */
[----:B------:R-:W-:Y:S01]  /*2060*/  FADD R13, R18, R13 ;  /* 0x0000000d120d7221 */ /* 0x000fe20000000000 */
[----:B0-----:R-:W-:-:S04]  /*2070*/  IMAD.WIDE R4, R3, 0x4, R4 ;  /* 0x0000000403047825 */ /* 0x001fc800078e0204 */
[----:B------:R-:W-:-:S05]  /*2080*/  FADD R13, R12, R13 ;  /* 0x0000000d0c0d7221 */ /* 0x000fca0000000000 */
[----:B------:R-:W-:Y:S01]  /*2090*/  STG.E desc[UR6][R4.64], R13 ;  /* 0x0000000d04007986 */ /* 0x000fe2000c101906 */
[----:B------:R-:W-:Y:S05]  /*20a0*/  EXIT ;  /* 0x000000000000794d */ /* 0x000fea0003800000 */
        .weak           $__internal_0_$__cuda_sm20_rcp_rn_f32_slowpath
        .type           $__internal_0_$__cuda_sm20_rcp_rn_f32_slowpath,@function
        .size           $__internal_0_$__cuda_sm20_rcp_rn_f32_slowpath,(.L_x_102 - $__internal_0_$__cuda_sm20_rcp_rn_f32_slowpath)
$__internal_0_$__cuda_sm20_rcp_rn_f32_slowpath:
[----:B------:R-:W-:Y:S01]  /*20b0*/  SHF.L.U32 R5, R0, 0x1, RZ ;  /* 0x0000000100057819 */ /* 0x000fe200000006ff */
[----:B------:R-:W-:Y:S03]  /*20c0*/  BSSY.RECONVERGENT B0, `(.L_x_97) ;  /* 0x0000030000007945 */ /* 0x000fe60003800200 */
[----:B------:R-:W-:-:S04]  /*20d0*/  SHF.R.U32.HI R5, RZ, 0x18, R5 ;  /* 0x00000018ff057819 */ /* 0x000fc80000011605 */
[----:B------:R-:W-:-:S13]  /*20e0*/  ISETP.NE.U32.AND P0, PT, R5, RZ, PT ;  /* 0x000000ff0500720c */ /* 0x000fda0003f05070 */
[----:B------:R-:W-:Y:S05]  /*20f0*/  @P0 BRA `(.L_x_98) ;  /* 0x0000000000280947 */ /* 0x000fea0003800000 */
[----:B------:R-:W-:-:S04]  /*2100*/  SHF.L.U32 R5, R0, 0x1, RZ ;  /* 0x0000000100057819 */ /* 0x000fc800000006ff */
[----:B------:R-:W-:-:S13]  /*2110*/  ISETP.NE.AND P0, PT, R5, RZ, PT ;  /* 0x000000ff0500720c */ /* 0x000fda0003f05270 */
[----:B------:R-:W-:Y:S01]  /*2120*/  @P0 FFMA R6, R0, 1.84467440737095516160e+19, RZ ;  /* 0x5f80000000060823 */ /* 0x000fe200000000ff */
[----:B------:R-:W-:Y:S08]  /*2130*/  @!P0 MUFU.RCP R14, R0 ;  /* 0x00000000000e8308 */ /* 0x000ff00000001000 */
[----:B------:R-:W0:Y:S02]  /*2140*/  @P0 MUFU.RCP R5, R6 ;  /* 0x0000000600050308 */ /* 0x000e240000001000 */
[----:B0-----:R-:W-:-:S04]  /*2150*/  @P0 FFMA R16, R6, R5, -1 ;  /* 0xbf80000006100423 */ /* 0x001fc80000000005 */
[----:B------:R-:W-:-:S04]  /*2160*/  @P0 FADD.FTZ R16, -R16, -RZ ;  /* 0x800000ff10100221 */ /* 0x000fc80000010100 */
[----:B------:R-:W-:-:S04]  /*2170*/  @P0 FFMA R16, R5, R16, R5 ;  /* 0x0000001005100223 */ /* 0x000fc80000000005 */
[----:B------:R-:W-:Y:S01]  /*2180*/  @P0 FFMA R14, R16, 1.84467440737095516160e+19, RZ ;  /* 0x5f800000100e0823 */ /* 0x000fe200000000ff */
[----:B------:R-:W-:Y:S06]  /*2190*/  BRA `(.L_x_99) ;  /* 0x0000000000887947 */ /* 0x000fec0003800000 */
.L_x_98:
[----:B------:R-:W-:-:S05]  /*21a0*/  VIADD R6, R5, 0xffffff03 ;  /* 0xffffff0305067836 */ /* 0x000fca0000000000 */
[----:B------:R-:W-:-:S13]  /*21b0*/  ISETP.GT.U32.AND P0, PT, R6, 0x1, PT ;  /* 0x000000010600780c */ /* 0x000fda0003f04070 */
[----:B------:R-:W-:Y:S05]  /*21c0*/  @P0 BRA `(.L_x_100) ;  /* 0x0000000000780947 */ /* 0x000fea0003800000 */
[----:B------:R-:W-:Y:S01]  /*21d0*/  LOP3.LUT R20, R0, 0x7fffff, RZ, 0xc0, !PT ;  /* 0x007fffff00147812 */ /* 0x000fe200078ec0ff */
[----:B------:R-:W-:Y:S01]  /*21e0*/  HFMA2 R15, -RZ, RZ, 0, 1.78813934326171875e-07 ;  /* 0x00000003ff0f7431 */ /* 0x000fe200000001ff */
[----:B------:R-:W-:Y:S02]  /*21f0*/  IADD3 R5, PT, PT, R5, -0xfc, RZ ;  /* 0xffffff0405057810 */ /* 0x000fe40007ffe0ff */
[----:B------:R-:W-:-:S04]  /*2200*/  LOP3.LUT R20, R20, 0x3f800000, RZ, 0xfc, !PT ;  /* 0x3f80000014147812 */ /* 0x000fc800078efcff */
[----:B------:R-:W0:Y:S01]  /*2210*/  MUFU.RCP R17, R20 ;  /* 0x0000001400117308 */ /* 0x000e220000001000 */
[----:B------:R-:W-:Y:S01]  /*2220*/  SHF.L.U32 R15, R15, R6, RZ ;  /* 0x000000060f0f7219 */ /* 0x000fe200000006ff */
[----:B0-----:R-:W-:-:S04]  /*2230*/  FFMA R16, R20, R17, -1 ;  /* 0xbf80000014107423 */ /* 0x001fc80000000011 */
[----:B------:R-:W-:-:S04]  /*2240*/  FADD.FTZ R16, -R16, -RZ ;  /* 0x800000ff10107221 */ /* 0x000fc80000010100 */
[CCC-:B------:R-:W-:Y:S01]  /*2250*/  FFMA.RM R14, R17.reuse, R16.reuse, R17.reuse ;  /* 0x00000010110e7223 */ /* 0x1c0fe20000004011 */
[----:B------:R-:W-:-:S04]  /*2260*/  FFMA.RP R17, R17, R16, R17 ;  /* 0x0000001011117223 */ /* 0x000fc80000008011 */
[C---:B------:R-:W-:Y:S02]  /*2270*/  LOP3.LUT R16, R14.reuse, 0x7fffff, RZ, 0xc0, !PT ;  /* 0x007fffff0e107812 */ /* 0x040fe400078ec0ff */
[----:B------:R-:W-:Y:S02]  /*2280*/  FSETP.NEU.FTZ.AND P0, PT, R14, R17, PT ;  /* 0x000000110e00720b */ /* 0x000fe40003f1d000 */
[----:B------:R-:W-:Y:S02]  /*2290*/  LOP3.LUT R16, R16, 0x800000, RZ, 0xfc, !PT ;  /* 0x0080000010107812 */ /* 0x000fe400078efcff */
[----:B------:R-:W-:Y:S02]  /*22a0*/  SEL R14, RZ, 0xffffffff, !P0 ;  /* 0xffffffffff0e7807 */ /* 0x000fe40004000000 */
[----:B------:R-:W-:Y:S02]  /*22b0*/  LOP3.LUT R15, R15, R16, RZ, 0xc0, !PT ;  /* 0x000000100f0f7212 */ /* 0x000fe400078ec0ff */
[----:B------:R-:W-:-:S02]  /*22c0*/  IADD3 R17, PT, PT, -R14, RZ, RZ ;  /* 0x000000ff0e117210 */ /* 0x000fc40007ffe1ff */
[-C--:B------:R-:W-:Y:S02]  /*22d0*/  SHF.R.U32.HI R15, RZ, R6.reuse, R15 ;  /* 0x00000006ff0f7219 */ /* 0x080fe4000001160f */
[--C-:B------:R-:W-:Y:S02]  /*22e0*/  LOP3.LUT P1, RZ, R17, R6, R16.reuse, 0xf8, !PT ;  /* 0x0000000611ff7212 */ /* 0x100fe4000782f810 */
[C---:B------:R-:W-:Y:S02]  /*22f0*/  LOP3.LUT P0, RZ, R15.reuse, 0x1, RZ, 0xc0, !PT ;  /* 0x000000010fff7812 */ /* 0x040fe4000780c0ff */
[----:B------:R-:W-:Y:S02]  /*2300*/  LOP3.LUT P2, RZ, R15, 0x2, RZ, 0xc0, !PT ;  /* 0x000000020fff7812 */ /* 0x000fe4000784c0ff */
[----:B------:R-:W-:Y:S02]  /*2310*/  SHF.R.U32.HI R5, RZ, R5, R16 ;  /* 0x00000005ff057219 */ /* 0x000fe40000011610 */
[----:B------:R-:W-:-:S02]  /*2320*/  PLOP3.LUT P0, PT, P0, P1, P2, 0xe0, 0x0 ;  /* 0x000000000000781c */ /* 0x000fc40000703c20 */
[----:B------:R-:W-:Y:S02]  /*2330*/  LOP3.LUT P1, RZ, R0, 0x7fffff, RZ, 0xc0, !PT ;  /* 0x007fffff00ff7812 */ /* 0x000fe4000782c0ff */
[----:B------:R-:W-:-:S05]  /*2340*/  SEL R6, RZ, 0x1, !P0 ;  /* 0x00000001ff067807 */ /* 0x000fca0004000000 */
[----:B------:R-:W-:-:S05]  /*2350*/  IMAD.MOV R6, RZ, RZ, -R6 ;  /* 0x000000ffff067224 */ /* 0x000fca00078e0a06 */
[----:B------:R-:W-:-:S13]  /*2360*/  ISETP.GE.AND P0, PT, R6, RZ, PT ;  /* 0x000000ff0600720c */ /* 0x000fda0003f06270 */
[----:B------:R-:W-:-:S05]  /*2370*/  @!P0 IADD3 R5, PT, PT, R5, 0x1, RZ ;  /* 0x0000000105058810 */ /* 0x000fca0007ffe0ff */
[----:B------:R-:W-:-:S05]  /*2380*/  @!P1 IMAD.SHL.U32 R5, R5, 0x2, RZ ;  /* 0x0000000205059824 */ /* 0x000fca00078e00ff */
[----:B------:R-:W-:Y:S01]  /*2390*/  LOP3.LUT R14, R5, 0x80000000, R0, 0xf8, !PT ;  /* 0x80000000050e7812 */ /* 0x000fe200078ef800 */
[----:B------:R-:W-:Y:S06]  /*23a0*/  BRA `(.L_x_99) ;  /* 0x0000000000047947 */ /* 0x000fec0003800000 */
.L_x_100:
[----:B------:R0:W1:Y:S02]  /*23b0*/  MUFU.RCP R14, R0 ;  /* 0x00000000000e7308 */ /* 0x0000640000001000 */
.L_x_99:
[----:B------:R-:W-:Y:S05]  /*23c0*/  BSYNC.RECONVERGENT B0 ;  /* 0x0000000000007941 */ /* 0x000fea0003800200 */
.L_x_97:
[----:B------:R-:W-:Y:S01]  /*23d0*/  HFMA2 R17, -RZ, RZ, 0, 0 ;  /* 0x00000000ff117431 */ /* 0x000fe200000001ff */
[----:B------:R-:W-:-:S04]  /*23e0*/  MOV R16, R2 ;  /* 0x0000000200107202 */ /* 0x000fc80000000f00 */
[----:B01----:R-:W-:Y:S05]  /*23f0*/  RET.REL.NODEC R16 `(_Z17rcp_stress_kernelPfi) ;  /* 0xffffffdc10007950 */ /* 0x003fea0003c3ffff */
.L_x_101:
[----:B------:R-:W-:-:S00]  /*2400*/  BRA `(.L_x_101) ;  /* 0xfffffffc00fc7947 */ /* 0x000fc0000383ffff */
[----:B------:R-:W-:-:S00]  /*2410*/  NOP ;  /* 0x0000000000007918 */ /* 0x000fc00000000000 */
        /* <DEDUP_REMOVED lines=14> */
.L_x_102:


//--------------------- .nv.shared.reserved.0     --------------------------
	.section	.nv.shared.reserved.0,"aw",@nobits
	.weak		__nv_reservedSMEM_offset_0_alias
	.size		__nv_reservedSMEM_offset_0_alias, 0, 64
	.other		__nv_reservedSMEM_offset_0_alias,@"STO_CUDA_RESERVED_SHARED STV_DEFAULT"
__nv_reservedSMEM_offset_0_alias:
	.zero		0
	.zero		64


//--------------------- .nv.constant0._Z17rcp_stress_kernelPfi --------------------------
	.section	.nv.constant0._Z17rcp_stress_kernelPfi,"a",@progbits
	.sectionflags	@""
	.align	4
.nv.constant0._Z17rcp_stress_kernelPfi:
	.zero		908


//--------------------- SYMBOLS --------------------------

	.type		.nv.reservedSmem.offset0,@object
	.size		.nv.reservedSmem.offset0,0x4
